//
// Generated by NVIDIA NVVM Compiler
//
// Compiler Build ID: CL-36424714
// Cuda compilation tools, release 13.0, V13.0.88
// Based on NVVM 20.0.0
//

.version 9.0
.target sm_100
.address_size 64

	// .globl	_Z13cudaMatrixAddPfS_S_ii

.visible .entry _Z13cudaMatrixAddPfS_S_ii(
	.param .u64 .ptr .align 1 _Z13cudaMatrixAddPfS_S_ii_param_0,
	.param .u64 .ptr .align 1 _Z13cudaMatrixAddPfS_S_ii_param_1,
	.param .u64 .ptr .align 1 _Z13cudaMatrixAddPfS_S_ii_param_2,
	.param .u32 _Z13cudaMatrixAddPfS_S_ii_param_3,
	.param .u32 _Z13cudaMatrixAddPfS_S_ii_param_4
)
{
	.reg .pred 	%p<4>;
	.reg .b32 	%r<14>;
	.reg .b32 	%f<4>;
	.reg .b64 	%rd<11>;

	ld.param.u64 	%rd1, [_Z13cudaMatrixAddPfS_S_ii_param_0];
	ld.param.u64 	%rd2, [_Z13cudaMatrixAddPfS_S_ii_param_1];
	ld.param.u64 	%rd3, [_Z13cudaMatrixAddPfS_S_ii_param_2];
	ld.param.u32 	%r4, [_Z13cudaMatrixAddPfS_S_ii_param_3];
	ld.param.u32 	%r5, [_Z13cudaMatrixAddPfS_S_ii_param_4];
	mov.u32 	%r6, %ctaid.x;
	mov.u32 	%r7, %ntid.x;
	mov.u32 	%r8, %tid.x;
	mad.lo.s32 	%r1, %r6, %r7, %r8;
	mov.u32 	%r9, %ctaid.y;
	mov.u32 	%r10, %ntid.y;
	mov.u32 	%r11, %tid.y;
	mad.lo.s32 	%r12, %r9, %r10, %r11;
	setp.ge.s32 	%p1, %r1, %r4;
	setp.ge.s32 	%p2, %r12, %r5;
	or.pred  	%p3, %p1, %p2;
	@%p3 bra 	$L__BB0_2;
	cvta.to.global.u64 	%rd4, %rd1;
	cvta.to.global.u64 	%rd5, %rd2;
	cvta.to.global.u64 	%rd6, %rd3;
	mad.lo.s32 	%r13, %r5, %r1, %r12;
	mul.wide.s32 	%rd7, %r13, 4;
	add.s64 	%rd8, %rd4, %rd7;
	ld.global.f32 	%f1, [%rd8];
	add.s64 	%rd9, %rd5, %rd7;
	ld.global.f32 	%f2, [%rd9];
	add.f32 	%f3, %f1, %f2;
	add.s64 	%rd10, %rd6, %rd7;
	st.global.f32 	[%rd10], %f3;
$L__BB0_2:
	ret;

}
	// .globl	_Z14cudaMatrixMultPfS_S_i
.visible .entry _Z14cudaMatrixMultPfS_S_i(
	.param .u64 .ptr .align 1 _Z14cudaMatrixMultPfS_S_i_param_0,
	.param .u64 .ptr .align 1 _Z14cudaMatrixMultPfS_S_i_param_1,
	.param .u64 .ptr .align 1 _Z14cudaMatrixMultPfS_S_i_param_2,
	.param .u32 _Z14cudaMatrixMultPfS_S_i_param_3
)
{
	.reg .pred 	%p<10>;
	.reg .b32 	%r<40>;
	.reg .b32 	%f<67>;
	.reg .b64 	%rd<67>;

	ld.param.u64 	%rd14, [_Z14cudaMatrixMultPfS_S_i_param_0];
	ld.param.u64 	%rd15, [_Z14cudaMatrixMultPfS_S_i_param_1];
	ld.param.u32 	%r18, [_Z14cudaMatrixMultPfS_S_i_param_3];
	cvta.to.global.u64 	%rd1, %rd15;
	cvta.to.global.u64 	%rd2, %rd14;
	mov.u32 	%r19, %ctaid.y;
	mov.u32 	%r20, %ntid.y;
	mov.u32 	%r21, %tid.y;
	mad.lo.s32 	%r1, %r19, %r20, %r21;
	mov.u32 	%r22, %ctaid.x;
	mov.u32 	%r23, %ntid.x;
	mov.u32 	%r24, %tid.x;
	mad.lo.s32 	%r2, %r22, %r23, %r24;
	max.s32 	%r25, %r1, %r2;
	setp.ge.s32 	%p1, %r25, %r18;
	@%p1 bra 	$L__BB1_13;
	mul.lo.s32 	%r3, %r18, %r1;
	and.b32  	%r4, %r18, 7;
	setp.lt.u32 	%p2, %r18, 8;
	mov.f32 	%f66, 0f00000000;
	mov.b32 	%r38, 0;
	@%p2 bra 	$L__BB1_4;
	and.b32  	%r38, %r18, 2147483640;
	neg.s32 	%r36, %r38;
	mul.wide.s32 	%rd16, %r18, 4;
	add.s64 	%rd3, %rd1, %rd16;
	shl.b32 	%r7, %r18, 3;
	mul.wide.s32 	%rd17, %r18, 8;
	add.s64 	%rd4, %rd1, %rd17;
	mul.wide.s32 	%rd18, %r18, 12;
	add.s64 	%rd5, %rd1, %rd18;
	mul.wide.s32 	%rd19, %r18, 16;
	add.s64 	%rd6, %rd1, %rd19;
	mul.wide.s32 	%rd20, %r18, 20;
	add.s64 	%rd7, %rd1, %rd20;
	mul.wide.s32 	%rd21, %r18, 24;
	add.s64 	%rd8, %rd1, %rd21;
	mul.wide.s32 	%rd22, %r18, 28;
	add.s64 	%rd9, %rd1, %rd22;
	mul.wide.u32 	%rd23, %r3, 4;
	add.s64 	%rd24, %rd23, %rd2;
	add.s64 	%rd66, %rd24, 16;
	mov.f32 	%f66, 0f00000000;
	mov.u32 	%r35, %r2;
$L__BB1_3:
	.pragma "nounroll";
	mul.wide.s32 	%rd25, %r35, 4;
	add.s64 	%rd26, %rd3, %rd25;
	add.s64 	%rd27, %rd4, %rd25;
	add.s64 	%rd28, %rd5, %rd25;
	add.s64 	%rd29, %rd6, %rd25;
	add.s64 	%rd30, %rd7, %rd25;
	add.s64 	%rd31, %rd8, %rd25;
	add.s64 	%rd32, %rd9, %rd25;
	add.s64 	%rd33, %rd1, %rd25;
	ld.global.f32 	%f16, [%rd66+-16];
	ld.global.f32 	%f17, [%rd33];
	fma.rn.f32 	%f18, %f16, %f17, %f66;
	ld.global.f32 	%f19, [%rd66+-12];
	ld.global.f32 	%f20, [%rd26];
	fma.rn.f32 	%f21, %f19, %f20, %f18;
	ld.global.f32 	%f22, [%rd66+-8];
	ld.global.f32 	%f23, [%rd27];
	fma.rn.f32 	%f24, %f22, %f23, %f21;
	ld.global.f32 	%f25, [%rd66+-4];
	ld.global.f32 	%f26, [%rd28];
	fma.rn.f32 	%f27, %f25, %f26, %f24;
	ld.global.f32 	%f28, [%rd66];
	ld.global.f32 	%f29, [%rd29];
	fma.rn.f32 	%f30, %f28, %f29, %f27;
	ld.global.f32 	%f31, [%rd66+4];
	ld.global.f32 	%f32, [%rd30];
	fma.rn.f32 	%f33, %f31, %f32, %f30;
	ld.global.f32 	%f34, [%rd66+8];
	ld.global.f32 	%f35, [%rd31];
	fma.rn.f32 	%f36, %f34, %f35, %f33;
	ld.global.f32 	%f37, [%rd66+12];
	ld.global.f32 	%f38, [%rd32];
	fma.rn.f32 	%f66, %f37, %f38, %f36;
	add.s32 	%r36, %r36, 8;
	add.s32 	%r35, %r35, %r7;
	add.s64 	%rd66, %rd66, 32;
	setp.ne.s32 	%p3, %r36, 0;
	@%p3 bra 	$L__BB1_3;
$L__BB1_4:
	setp.eq.s32 	%p4, %r4, 0;
	@%p4 bra 	$L__BB1_12;
	and.b32  	%r13, %r18, 3;
	setp.lt.u32 	%p5, %r4, 4;
	@%p5 bra 	$L__BB1_7;
	add.s32 	%r27, %r38, %r3;
	mul.wide.u32 	%rd34, %r27, 4;
	add.s64 	%rd35, %rd2, %rd34;
	ld.global.f32 	%f40, [%rd35];
	mad.lo.s32 	%r28, %r38, %r18, %r2;
	mul.wide.s32 	%rd36, %r28, 4;
	add.s64 	%rd37, %rd1, %rd36;
	ld.global.f32 	%f41, [%rd37];
	fma.rn.f32 	%f42, %f40, %f41, %f66;
	cvt.u64.u32 	%rd38, %r3;
	cvt.u64.u32 	%rd39, %r38;
	add.s64 	%rd40, %rd39, %rd38;
	shl.b64 	%rd41, %rd40, 2;
	add.s64 	%rd42, %rd2, %rd41;
	ld.global.f32 	%f43, [%rd42+4];
	mul.wide.s32 	%rd43, %r18, 4;
	add.s64 	%rd44, %rd37, %rd43;
	ld.global.f32 	%f44, [%rd44];
	fma.rn.f32 	%f45, %f43, %f44, %f42;
	ld.global.f32 	%f46, [%rd42+8];
	add.s64 	%rd45, %rd44, %rd43;
	ld.global.f32 	%f47, [%rd45];
	fma.rn.f32 	%f48, %f46, %f47, %f45;
	ld.global.f32 	%f49, [%rd42+12];
	add.s64 	%rd46, %rd45, %rd43;
	ld.global.f32 	%f50, [%rd46];
	fma.rn.f32 	%f66, %f49, %f50, %f48;
	add.s32 	%r38, %r38, 4;
$L__BB1_7:
	setp.eq.s32 	%p6, %r13, 0;
	@%p6 bra 	$L__BB1_12;
	setp.eq.s32 	%p7, %r13, 1;
	@%p7 bra 	$L__BB1_10;
	add.s32 	%r29, %r38, %r3;
	mul.wide.u32 	%rd47, %r29, 4;
	add.s64 	%rd48, %rd2, %rd47;
	ld.global.f32 	%f52, [%rd48];
	mad.lo.s32 	%r30, %r38, %r18, %r2;
	mul.wide.s32 	%rd49, %r30, 4;
	add.s64 	%rd50, %rd1, %rd49;
	ld.global.f32 	%f53, [%rd50];
	fma.rn.f32 	%f54, %f52, %f53, %f66;
	cvt.u64.u32 	%rd51, %r3;
	cvt.u64.u32 	%rd52, %r38;
	add.s64 	%rd53, %rd52, %rd51;
	shl.b64 	%rd54, %rd53, 2;
	add.s64 	%rd55, %rd2, %rd54;
	ld.global.f32 	%f55, [%rd55+4];
	mul.wide.s32 	%rd56, %r18, 4;
	add.s64 	%rd57, %rd50, %rd56;
	ld.global.f32 	%f56, [%rd57];
	fma.rn.f32 	%f66, %f55, %f56, %f54;
	add.s32 	%r38, %r38, 2;
$L__BB1_10:
	and.b32  	%r31, %r18, 1;
	setp.eq.b32 	%p8, %r31, 1;
	not.pred 	%p9, %p8;
	@%p9 bra 	$L__BB1_12;
	add.s32 	%r32, %r38, %r3;
	mul.wide.u32 	%rd58, %r32, 4;
	add.s64 	%rd59, %rd2, %rd58;
	ld.global.f32 	%f57, [%rd59];
	mad.lo.s32 	%r33, %r38, %r18, %r2;
	mul.wide.s32 	%rd60, %r33, 4;
	add.s64 	%rd61, %rd1, %rd60;
	ld.global.f32 	%f58, [%rd61];
	fma.rn.f32 	%f66, %f57, %f58, %f66;
$L__BB1_12:
	ld.param.u64 	%rd65, [_Z14cudaMatrixMultPfS_S_i_param_2];
	add.s32 	%r34, %r3, %r2;
	cvta.to.global.u64 	%rd62, %rd65;
	mul.wide.s32 	%rd63, %r34, 4;
	add.s64 	%rd64, %rd62, %rd63;
	st.global.f32 	[%rd64], %f66;
$L__BB1_13:
	ret;

}


// ===== COMPILED SASS (sm_100) =====

	.target	sm_100

	.elftype	@"ET_EXEC"


//--------------------- .note.nv.tkinfo           --------------------------
	.section	.note.nv.tkinfo,"",@"SHT_NOTE"
	.sectionflags	@"SHF_NOTE_NV_TKINFO"
	.tkinfo
        /*0018*/ 	.word	0x00000002
        /*0030*/ 	.string	""
        /*0030*/ 	.string	"ptxas"
        /*0030*/ 	.string	"Cuda compilation tools, release 13.0, V13.0.88"
        /*0030*/ 	.string	"Build cuda_13.0.r13.0/compiler.36424714_0"
        /*0030*/ 	.string	"-arch sm_100 -m 64 "



//--------------------- .note.nv.cuinfo           --------------------------
	.section	.note.nv.cuinfo,"",@"SHT_NOTE"
	.sectionflags	@"SHF_NOTE_NV_CUINFO"
        /*0018*/ 	.short	0x0002
        /*001a*/ 	.short	0x0064
        /*001c*/ 	.short	0x0082
	.zero		2


//--------------------- .nv.info                  --------------------------
	.section	.nv.info,"",@"SHT_CUDA_INFO"
	.align	4


	//----- nvinfo : EIATTR_REGCOUNT
	.align		4
        /*0000*/ 	.byte	0x04, 0x2f
        /*0002*/ 	.short	(.L_1 - .L_0)
	.align		4
.L_0:
        /*0004*/ 	.word	index@(_Z13cudaMatrixAddPfS_S_ii)
        /*0008*/ 	.word	0x0000000c


	//----- nvinfo : EIATTR_FRAME_SIZE
	.align		4
.L_1:
        /*000c*/ 	.byte	0x04, 0x11
        /*000e*/ 	.short	(.L_3 - .L_2)
	.align		4
.L_2:
        /*0010*/ 	.word	index@(_Z13cudaMatrixAddPfS_S_ii)
        /*0014*/ 	.word	0x00000000


	//----- nvinfo : EIATTR_REGCOUNT
	.align		4
.L_3:
        /*0018*/ 	.byte	0x04, 0x2f
        /*001a*/ 	.short	(.L_5 - .L_4)
	.align		4
.L_4:
        /*001c*/ 	.word	index@(_Z14cudaMatrixMultPfS_S_i)
        /*0020*/ 	.word	0x0000001e


	//----- nvinfo : EIATTR_FRAME_SIZE
	.align		4
.L_5:
        /*0024*/ 	.byte	0x04, 0x11
        /*0026*/ 	.short	(.L_7 - .L_6)
	.align		4
.L_6:
        /*0028*/ 	.word	index@(_Z14cudaMatrixMultPfS_S_i)
        /*002c*/ 	.word	0x00000000


	//----- nvinfo : EIATTR_MIN_STACK_SIZE
	.align		4
.L_7:
        /*0030*/ 	.byte	0x04, 0x12
        /*0032*/ 	.short	(.L_9 - .L_8)
	.align		4
.L_8:
        /*0034*/ 	.word	index@(_Z14cudaMatrixMultPfS_S_i)
        /*0038*/ 	.word	0x00000000


	//----- nvinfo : EIATTR_MIN_STACK_SIZE
	.align		4
.L_9:
        /*003c*/ 	.byte	0x04, 0x12
        /*003e*/ 	.short	(.L_11 - .L_10)
	.align		4
.L_10:
        /*0040*/ 	.word	index@(_Z13cudaMatrixAddPfS_S_ii)
        /*0044*/ 	.word	0x00000000
.L_11:


//--------------------- .nv.compat                --------------------------
	.section	.nv.compat,"",@"SHT_CUDA_COMPAT_INFO"
	.align	4
        /*0000*/ 	.byte	0x02, 0x09, 0x00, 0x00, 0x02, 0x02, 0x01, 0x00, 0x02, 0x05, 0x05, 0x00, 0x03, 0x07, 0x01, 0x01
        /*0010*/ 	.byte	0x02, 0x03, 0x00, 0x00, 0x02, 0x06, 0x01, 0x00, 0x04, 0x0b, 0x08, 0x00, 0x09, 0x00, 0x00, 0x00
        /*0020*/ 	.byte	0x00, 0x00, 0x00, 0x00


//--------------------- .nv.info._Z14cudaMatrixMultPfS_S_i --------------------------
	.section	.nv.info._Z14cudaMatrixMultPfS_S_i,"",@"SHT_CUDA_INFO"
	.sectionflags	@""
	.align	4


	//----- nvinfo : EIATTR_CUDA_API_VERSION
	.align		4
        /*0000*/ 	.byte	0x04, 0x37
        /*0002*/ 	.short	(.L_13 - .L_12)
.L_12:
        /*0004*/ 	.word	0x00000082


	//----- nvinfo : EIATTR_KPARAM_INFO
	.align		4
.L_13:
        /*0008*/ 	.byte	0x04, 0x17
        /*000a*/ 	.short	(.L_15 - .L_14)
.L_14:
        /*000c*/ 	.word	0x00000000
        /*0010*/ 	.short	0x0003
        /*0012*/ 	.short	0x0018
        /*0014*/ 	.byte	0x00, 0xf0, 0x11, 0x00


	//----- nvinfo : EIATTR_KPARAM_INFO
	.align		4
.L_15:
        /*0018*/ 	.byte	0x04, 0x17
        /*001a*/ 	.short	(.L_17 - .L_16)
.L_16:
        /*001c*/ 	.word	0x00000000
        /*0020*/ 	.short	0x0002
        /*0022*/ 	.short	0x0010
        /*0024*/ 	.byte	0x00, 0xf5, 0x21, 0x00


	//----- nvinfo : EIATTR_KPARAM_INFO
	.align		4
.L_17:
        /*0028*/ 	.byte	0x04, 0x17
        /*002a*/ 	.short	(.L_19 - .L_18)
.L_18:
        /*002c*/ 	.word	0x00000000
        /*0030*/ 	.short	0x0001
        /*0032*/ 	.short	0x0008
        /*0034*/ 	.byte	0x00, 0xf5, 0x21, 0x00


	//----- nvinfo : EIATTR_KPARAM_INFO
	.align		4
.L_19:
        /*0038*/ 	.byte	0x04, 0x17
        /*003a*/ 	.short	(.L_21 - .L_20)
.L_20:
        /*003c*/ 	.word	0x00000000
        /*0040*/ 	.short	0x0000
        /*0042*/ 	.short	0x0000
        /*0044*/ 	.byte	0x00, 0xf5, 0x21, 0x00


	//----- nvinfo : EIATTR_SPARSE_MMA_MASK
	.align		4
.L_21:
        /*0048*/ 	.byte	0x03, 0x50
        /*004a*/ 	.short	0x0000


	//----- nvinfo : EIATTR_MAXREG_COUNT
	.align		4
        /*004c*/ 	.byte	0x03, 0x1b
        /*004e*/ 	.short	0x00ff


	//----- nvinfo : EIATTR_MERCURY_ISA_VERSION
	.align		4
        /*0050*/ 	.byte	0x03, 0x5f
        /*0052*/ 	.short	0x0101


	//----- nvinfo : EIATTR_VRC_CTA_INIT_COUNT
	.align		4
        /*0054*/ 	.byte	0x02, 0x4a
	.zero		1
	.zero		1


	//----- nvinfo : EIATTR_EXIT_INSTR_OFFSETS
	.align		4
        /*0058*/ 	.byte	0x04, 0x1c
        /*005a*/ 	.short	(.L_23 - .L_22)


	//   ....[0]....
.L_22:
        /*005c*/ 	.word	0x000000c0


	//   ....[1]....
        /*0060*/ 	.word	0x00000a90


	//----- nvinfo : EIATTR_CBANK_PARAM_SIZE
	.align		4
.L_23:
        /*0064*/ 	.byte	0x03, 0x19
        /*0066*/ 	.short	0x001c


	//----- nvinfo : EIATTR_PARAM_CBANK
	.align		4
        /*0068*/ 	.byte	0x04, 0x0a
        /*006a*/ 	.short	(.L_25 - .L_24)
	.align		4
.L_24:
        /*006c*/ 	.word	index@(.nv.constant0._Z14cudaMatrixMultPfS_S_i)
        /*0070*/ 	.short	0x0380
        /*0072*/ 	.short	0x001c


	//----- nvinfo : EIATTR_SW_WAR
	.align		4
.L_25:
        /*0074*/ 	.byte	0x04, 0x36
        /*0076*/ 	.short	(.L_27 - .L_26)
.L_26:
        /*0078*/ 	.word	0x00000008
.L_27:


//--------------------- .nv.info._Z13cudaMatrixAddPfS_S_ii --------------------------
	.section	.nv.info._Z13cudaMatrixAddPfS_S_ii,"",@"SHT_CUDA_INFO"
	.sectionflags	@""
	.align	4


	//----- nvinfo : EIATTR_CUDA_API_VERSION
	.align		4
        /*0000*/ 	.byte	0x04, 0x37
        /*0002*/ 	.short	(.L_29 - .L_28)
.L_28:
        /*0004*/ 	.word	0x00000082


	//----- nvinfo : EIATTR_KPARAM_INFO
	.align		4
.L_29:
        /*0008*/ 	.byte	0x04, 0x17
        /*000a*/ 	.short	(.L_31 - .L_30)
.L_30:
        /*000c*/ 	.word	0x00000000
        /*0010*/ 	.short	0x0004
        /*0012*/ 	.short	0x001c
        /*0014*/ 	.byte	0x00, 0xf0, 0x11, 0x00


	//----- nvinfo : EIATTR_KPARAM_INFO
	.align		4
.L_31:
        /*0018*/ 	.byte	0x04, 0x17
        /*001a*/ 	.short	(.L_33 - .L_32)
.L_32:
        /*001c*/ 	.word	0x00000000
        /*0020*/ 	.short	0x0003
        /*0022*/ 	.short	0x0018
        /*0024*/ 	.byte	0x00, 0xf0, 0x11, 0x00


	//----- nvinfo : EIATTR_KPARAM_INFO
	.align		4
.L_33:
        /*0028*/ 	.byte	0x04, 0x17
        /*002a*/ 	.short	(.L_35 - .L_34)
.L_34:
        /*002c*/ 	.word	0x00000000
        /*0030*/ 	.short	0x0002
        /*0032*/ 	.short	0x0010
        /*0034*/ 	.byte	0x00, 0xf5, 0x21, 0x00


	//----- nvinfo : EIATTR_KPARAM_INFO
	.align		4
.L_35:
        /*0038*/ 	.byte	0x04, 0x17
        /*003a*/ 	.short	(.L_37 - .L_36)
.L_36:
        /*003c*/ 	.word	0x00000000
        /*0040*/ 	.short	0x0001
        /*0042*/ 	.short	0x0008
        /*0044*/ 	.byte	0x00, 0xf5, 0x21, 0x00


	//----- nvinfo : EIATTR_KPARAM_INFO
	.align		4
.L_37:
        /*0048*/ 	.byte	0x04, 0x17
        /*004a*/ 	.short	(.L_39 - .L_38)
.L_38:
        /*004c*/ 	.word	0x00000000
        /*0050*/ 	.short	0x0000
        /*0052*/ 	.short	0x0000
        /*0054*/ 	.byte	0x00, 0xf5, 0x21, 0x00


	//----- nvinfo : EIATTR_SPARSE_MMA_MASK
	.align		4
.L_39:
        /*0058*/ 	.byte	0x03, 0x50
        /*005a*/ 	.short	0x0000


	//----- nvinfo : EIATTR_MAXREG_COUNT
	.align		4
        /*005c*/ 	.byte	0x03, 0x1b
        /*005e*/ 	.short	0x00ff


	//----- nvinfo : EIATTR_MERCURY_ISA_VERSION
	.align		4
        /*0060*/ 	.byte	0x03, 0x5f
        /*0062*/ 	.short	0x0101


	//----- nvinfo : EIATTR_VRC_CTA_INIT_COUNT
	.align		4
        /*0064*/ 	.byte	0x02, 0x4a
	.zero		1
	.zero		1


	//----- nvinfo : EIATTR_EXIT_INSTR_OFFSETS
	.align		4
        /*0068*/ 	.byte	0x04, 0x1c
        /*006a*/ 	.short	(.L_41 - .L_40)


	//   ....[0]....
.L_40:
        /*006c*/ 	.word	0x000000c0


	//   ....[1]....
        /*0070*/ 	.word	0x00000190


	//----- nvinfo : EIATTR_CBANK_PARAM_SIZE
	.align		4
.L_41:
        /*0074*/ 	.byte	0x03, 0x19
        /*0076*/ 	.short	0x0020


	//----- nvinfo : EIATTR_PARAM_CBANK
	.align		4
        /*0078*/ 	.byte	0x04, 0x0a
        /*007a*/ 	.short	(.L_43 - .L_42)
	.align		4
.L_42:
        /*007c*/ 	.word	index@(.nv.constant0._Z13cudaMatrixAddPfS_S_ii)
        /*0080*/ 	.short	0x0380
        /*0082*/ 	.short	0x0020


	//----- nvinfo : EIATTR_SW_WAR
	.align		4
.L_43:
        /*0084*/ 	.byte	0x04, 0x36
        /*0086*/ 	.short	(.L_45 - .L_44)
.L_44:
        /*0088*/ 	.word	0x00000008
.L_45:


//--------------------- .nv.callgraph             --------------------------
	.section	.nv.callgraph,"",@"SHT_CUDA_CALLGRAPH"
	.align	4
	.sectionentsize	8
	.align		4
        /*0000*/ 	.word	0x00000000
	.align		4
        /*0004*/ 	.word	0xffffffff
	.align		4
        /*0008*/ 	.word	0x00000000
	.align		4
        /*000c*/ 	.word	0xfffffffe
	.align		4
        /*0010*/ 	.word	0x00000000
	.align		4
        /*0014*/ 	.word	0xfffffffd
	.align		4
        /*0018*/ 	.word	0x00000000
	.align		4
        /*001c*/ 	.word	0xfffffffc


//--------------------- .text._Z14cudaMatrixMultPfS_S_i --------------------------
	.section	.text._Z14cudaMatrixMultPfS_S_i,"ax",@progbits
	.align	128
        .global         _Z14cudaMatrixMultPfS_S_i
        .type           _Z14cudaMatrixMultPfS_S_i,@function
        .size           _Z14cudaMatrixMultPfS_S_i,(.L_x_6 - _Z14cudaMatrixMultPfS_S_i)
        .other          _Z14cudaMatrixMultPfS_S_i,@"STO_CUDA_ENTRY STV_DEFAULT"
_Z14cudaMatrixMultPfS_S_i:
.text._Z14cudaMatrixMultPfS_S_i:
[----:B------:R-:W-:Y:S01]  /*0000*/  LDC R1, c[0x0][0x37c] ;  /* 0x0000df00ff017b82 */ /* 0x000fe20000000800 */
[----:B------:R-:W0:Y:S07]  /*0010*/  S2R R0, SR_TID.Y ;  /* 0x0000000000007919 */ /* 0x000e2e0000002200 */
[----:B------:R-:W0:Y:S01]  /*0020*/  S2UR UR4, SR_CTAID.Y ;  /* 0x00000000000479c3 */ /* 0x000e220000002600 */
[----:B------:R-:W1:Y:S01]  /*0030*/  LDCU UR20, c[0x0][0x398] ;  /* 0x00007300ff1477ac */ /* 0x000e620008000800 */
[----:B------:R-:W2:Y:S06]  /*0040*/  S2R R3, SR_TID.X ;  /* 0x0000000000037919 */ /* 0x000eac0000002100 */
[----:B------:R-:W0:Y:S08]  /*0050*/  LDC R13, c[0x0][0x364] ;  /* 0x0000d900ff0d7b82 */ /* 0x000e300000000800 */
[----:B------:R-:W2:Y:S08]  /*0060*/  S2UR UR5, SR_CTAID.X ;  /* 0x00000000000579c3 */ /* 0x000eb00000002500 */
[----:B------:R-:W2:Y:S01]  /*0070*/  LDC R2, c[0x0][0x360] ;  /* 0x0000d800ff027b82 */ /* 0x000ea20000000800 */
[----:B0-----:R-:W-:-:S02]  /*0080*/  IMAD R13, R13, UR4, R0 ;  /* 0x000000040d0d7c24 */ /* 0x001fc4000f8e0200 */
[----:B--2---:R-:W-:-:S05]  /*0090*/  IMAD R0, R2, UR5, R3 ;  /* 0x0000000502007c24 */ /* 0x004fca000f8e0203 */
[----:B------:R-:W-:-:S04]  /*00a0*/  VIMNMX R2, PT, PT, R13, R0, !PT ;  /* 0x000000000d027248 */ /* 0x000fc80007fe0100 */
[----:B-1----:R-:W-:-:S13]  /*00b0*/  ISETP.GE.AND P0, PT, R2, UR20, PT ;  /* 0x0000001402007c0c */ /* 0x002fda000bf06270 */
[----:B------:R-:W-:Y:S05]  /*00c0*/  @P0 EXIT ;  /* 0x000000000000094d */ /* 0x000fea0003800000 */
[----:B------:R-:W-:Y:S01]  /*00d0*/  UISETP.GE.U32.AND UP0, UPT, UR20, 0x8, UPT ;  /* 0x000000081400788c */ /* 0x000fe2000bf06070 */
[----:B------:R-:W-:Y:S02]  /*00e0*/  HFMA2 R12, -RZ, RZ, 0, 0 ;  /* 0x00000000ff0c7431 */ /* 0x000fe400000001ff */
[----:B------:R-:W-:Y:S01]  /*00f0*/  IMAD R13, R13, UR20, RZ ;  /* 0x000000140d0d7c24 */ /* 0x000fe2000f8e02ff */
[----:B------:R-:W-:Y:S01]  /*0100*/  UMOV UR4, URZ ;  /* 0x000000ff00047c82 */ /* 0x000fe20008000000 */
[----:B------:R-:W0:Y:S04]  /*0110*/  LDCU.64 UR18, c[0x0][0x358] ;  /* 0x00006b00ff1277ac */ /* 0x000e280008000a00 */
[----:B------:R-:W-:Y:S05]  /*0120*/  BRA.U !UP0, `(.L_x_0) ;  /* 0x0000000508047547 */ /* 0x000fea000b800000 */
[----:B------:R-:W1:Y:S01]  /*0130*/  LDCU.128 UR24, c[0x0][0x380] ;  /* 0x00007000ff1877ac */ /* 0x000e620008000c00 */
[----:B------:R-:W-:Y:S02]  /*0140*/  MOV R12, RZ ;  /* 0x000000ff000c7202 */ /* 0x000fe40000000f00 */
[----:B------:R-:W-:Y:S01]  /*0150*/  MOV R14, R0 ;  /* 0x00000000000e7202 */ /* 0x000fe20000000f00 */
[----:B------:R-:W-:-:S04]  /*0160*/  ULOP3.LUT UR4, UR20, 0x7ffffff8, URZ, 0xc0, !UPT ;  /* 0x7ffffff814047892 */ /* 0x000fc8000f8ec0ff */
[----:B------:R-:W-:Y:S01]  /*0170*/  UIADD3 UR5, UPT, UPT, -UR4, URZ, URZ ;  /* 0x000000ff04057290 */ /* 0x000fe2000fffe1ff */
[----:B-1----:R-:W-:Y:S01]  /*0180*/  MOV R2, UR24 ;  /* 0x0000001800027c02 */ /* 0x002fe20008000f00 */
[----:B------:R-:W-:Y:S01]  /*0190*/  UIMAD.WIDE UR6, UR20, 0x8, UR26 ;  /* 0x00000008140678a5 */ /* 0x000fe2000f8e021a */
[----:B------:R-:W-:Y:S01]  /*01a0*/  MOV R3, UR25 ;  /* 0x0000001900037c02 */ /* 0x000fe20008000f00 */
[----:B------:R-:W-:Y:S02]  /*01b0*/  UIMAD.WIDE UR8, UR20, 0xc, UR26 ;  /* 0x0000000c140878a5 */ /* 0x000fe4000f8e021a */
[----:B------:R-:W-:Y:S01]  /*01c0*/  UIMAD.WIDE UR10, UR20, 0x10, UR26 ;  /* 0x00000010140a78a5 */ /* 0x000fe2000f8e021a */
[----:B------:R-:W-:Y:S01]  /*01d0*/  IMAD.WIDE.U32 R2, R13, 0x4, R2 ;  /* 0x000000040d027825 */ /* 0x000fe200078e0002 */
[----:B------:R-:W-:Y:S02]  /*01e0*/  UIMAD.WIDE UR12, UR20, 0x14, UR26 ;  /* 0x00000014140c78a5 */ /* 0x000fe4000f8e021a */
[----:B------:R-:W-:Y:S01]  /*01f0*/  UIMAD.WIDE UR14, UR20, 0x18, UR26 ;  /* 0x00000018140e78a5 */ /* 0x000fe2000f8e021a */
[----:B------:R-:W-:Y:S01]  /*0200*/  IADD3 R2, P0, PT, R2, 0x10, RZ ;  /* 0x0000001002027810 */ /* 0x000fe20007f1e0ff */
[----:B------:R-:W-:-:S03]  /*0210*/  UIMAD.WIDE UR16, UR20, 0x1c, UR26 ;  /* 0x0000001c141078a5 */ /* 0x000fc6000f8e021a */
[----:B------:R-:W-:-:S09]  /*0220*/  IADD3.X R3, PT, PT, RZ, R3, RZ, P0, !PT ;  /* 0x00000003ff037210 */ /* 0x000fd200007fe4ff */
.L_x_1:
[----:B------:R-:W-:Y:S01]  /*0230*/  UIMAD.WIDE UR22, UR20, 0x4, UR26 ;  /* 0x00000004141678a5 */ /* 0x000fe2000f8e021a */
[----:B------:R-:W-:Y:S02]  /*0240*/  IMAD.MOV.U32 R23, RZ, RZ, 0x4 ;  /* 0x00000004ff177424 */ /* 0x000fe400078e00ff */
[----:B------:R-:W-:Y:S01]  /*0250*/  HFMA2 R11, -RZ, RZ, 0, 2.384185791015625e-07 ;  /* 0x00000004ff0b7431 */ /* 0x000fe200000001ff */
[----:B------:R-:W-:Y:S01]  /*0260*/  MOV R25, 0x4 ;  /* 0x0000000400197802 */ /* 0x000fe20000000f00 */
[----:B0-----:R-:W2:Y:S01]  /*0270*/  LDG.E R21, desc[UR18][R2.64+-0x10] ;  /* 0xfffff01202157981 */ /* 0x001ea2000c1e1900 */
[C---:B------:R-:W-:Y:S01]  /*0280*/  IMAD.WIDE R22, R14.reuse, R23, UR26 ;  /* 0x0000001a0e167e25 */ /* 0x040fe2000f8e0217 */
[----:B------:R-:W-:Y:S02]  /*0290*/  MOV R8, UR22 ;  /* 0x0000001600087c02 */ /* 0x000fe40008000f00 */
[----:B------:R-:W-:Y:S01]  /*02a0*/  MOV R9, UR23 ;  /* 0x0000001700097c02 */ /* 0x000fe20008000f00 */
[----:B------:R-:W3:Y:S02]  /*02b0*/  LDG.E R19, desc[UR18][R2.64+-0xc] ;  /* 0xfffff41202137981 */ /* 0x000ee4000c1e1900 */
[----:B------:R-:W-:-:S02]  /*02c0*/  IMAD.WIDE R8, R14, 0x4, R8 ;  /* 0x000000040e087825 */ /* 0x000fc400078e0208 */
[----:B------:R-:W2:Y:S01]  /*02d0*/  LDG.E R22, desc[UR18][R22.64] ;  /* 0x0000001216167981 */ /* 0x000ea2000c1e1900 */
[----:B------:R-:W-:Y:S01]  /*02e0*/  MOV R5, 0x4 ;  /* 0x0000000400057802 */ /* 0x000fe20000000f00 */
[C---:B------:R-:W-:Y:S02]  /*02f0*/  IMAD.WIDE R24, R14.reuse, R25, UR6 ;  /* 0x000000060e187e25 */ /* 0x040fe4000f8e0219 */
[----:B------:R0:W3:Y:S02]  /*0300*/  LDG.E R20, desc[UR18][R8.64] ;  /* 0x0000001208147981 */ /* 0x0000e4000c1e1900 */
[----:B------:R-:W-:Y:S02]  /*0310*/  IMAD.WIDE R10, R14, R11, UR8 ;  /* 0x000000080e0a7e25 */ /* 0x000fe4000f8e020b */
[----:B------:R-:W4:Y:S04]  /*0320*/  LDG.E R18, desc[UR18][R24.64] ;  /* 0x0000001218127981 */ /* 0x000f28000c1e1900 */
[----:B------:R-:W4:Y:S01]  /*0330*/  LDG.E R17, desc[UR18][R2.64+-0x8] ;  /* 0xfffff81202117981 */ /* 0x000f22000c1e1900 */
[----:B0-----:R-:W-:-:S02]  /*0340*/  HFMA2 R9, -RZ, RZ, 0, 2.384185791015625e-07 ;  /* 0x00000004ff097431 */ /* 0x001fc400000001ff */
[----:B------:R-:W-:Y:S01]  /*0350*/  IMAD.MOV.U32 R7, RZ, RZ, 0x4 ;  /* 0x00000004ff077424 */ /* 0x000fe200078e00ff */
[----:B------:R0:W5:Y:S01]  /*0360*/  LDG.E R16, desc[UR18][R10.64] ;  /* 0x000000120a107981 */ /* 0x000162000c1e1900 */
[----:B------:R-:W-:-:S03]  /*0370*/  IMAD.WIDE R4, R14, R5, UR10 ;  /* 0x0000000a0e047e25 */ /* 0x000fc6000f8e0205 */
[----:B------:R-:W5:Y:S01]  /*0380*/  LDG.E R15, desc[UR18][R2.64+-0x4] ;  /* 0xfffffc12020f7981 */ /* 0x000f62000c1e1900 */
[C---:B------:R-:W-:Y:S01]  /*0390*/  IMAD.WIDE R6, R14.reuse, R7, UR12 ;  /* 0x0000000c0e067e25 */ /* 0x040fe2000f8e0207 */
[----:B------:R-:W-:Y:S02]  /*03a0*/  MOV R27, 0x4 ;  /* 0x00000004001b7802 */ /* 0x000fe40000000f00 */
[----:B------:R1:W5:Y:S01]  /*03b0*/  LDG.E R4, desc[UR18][R4.64] ;  /* 0x0000001204047981 */ /* 0x000362000c1e1900 */
[----:B------:R-:W-:-:S03]  /*03c0*/  IMAD.WIDE R8, R14, R9, UR14 ;  /* 0x0000000e0e087e25 */ /* 0x000fc6000f8e0209 */
[----:B------:R-:W5:Y:S01]  /*03d0*/  LDG.E R23, desc[UR18][R2.64] ;  /* 0x0000001202177981 */ /* 0x000f62000c1e1900 */
[----:B0-----:R-:W-:-:S03]  /*03e0*/  IMAD.WIDE R10, R14, R27, UR16 ;  /* 0x000000100e0a7e25 */ /* 0x001fc6000f8e021b */
[----:B------:R-:W5:Y:S04]  /*03f0*/  LDG.E R7, desc[UR18][R6.64] ;  /* 0x0000001206077981 */ /* 0x000f68000c1e1900 */
[----:B------:R-:W5:Y:S04]  /*0400*/  LDG.E R24, desc[UR18][R2.64+0x4] ;  /* 0x0000041202187981 */ /* 0x000f68000c1e1900 */
[----:B------:R-:W5:Y:S04]  /*0410*/  LDG.E R8, desc[UR18][R8.64] ;  /* 0x0000001208087981 */ /* 0x000f68000c1e1900 */
[----:B------:R-:W5:Y:S04]  /*0420*/  LDG.E R25, desc[UR18][R2.64+0x8] ;  /* 0x0000081202197981 */ /* 0x000f68000c1e1900 */
[----:B------:R-:W5:Y:S04]  /*0430*/  LDG.E R10, desc[UR18][R10.64] ;  /* 0x000000120a0a7981 */ /* 0x000f68000c1e1900 */
[----:B------:R0:W5:Y:S01]  /*0440*/  LDG.E R27, desc[UR18][R2.64+0xc] ;  /* 0x00000c12021b7981 */ /* 0x000162000c1e1900 */
[----:B------:R-:W-:-:S04]  /*0450*/  UIADD3 UR5, UPT, UPT, UR5, 0x8, URZ ;  /* 0x0000000805057890 */ /* 0x000fc8000fffe0ff */
[----:B------:R-:W-:Y:S01]  /*0460*/  UISETP.NE.AND UP0, UPT, UR5, URZ, UPT ;  /* 0x000000ff0500728c */ /* 0x000fe2000bf05270 */
[----:B-1----:R-:W-:Y:S02]  /*0470*/  MOV R5, UR20 ;  /* 0x0000001400057c02 */ /* 0x002fe40008000f00 */
[----:B0-----:R-:W-:Y:S02]  /*0480*/  IADD3 R2, P0, PT, R2, 0x20, RZ ;  /* 0x0000002002027810 */ /* 0x001fe40007f1e0ff */
[----:B------:R-:W-:Y:S02]  /*0490*/  LEA R14, R5, R14, 0x3 ;  /* 0x0000000e050e7211 */ /* 0x000fe400078e18ff */
[----:B------:R-:W-:Y:S01]  /*04a0*/  IADD3.X R3, PT, PT, RZ, R3, RZ, P0, !PT ;  /* 0x00000003ff037210 */ /* 0x000fe200007fe4ff */
[----:B--2---:R-:W-:-:S04]  /*04b0*/  FFMA R22, R21, R22, R12 ;  /* 0x0000001615167223 */ /* 0x004fc8000000000c */
[----:B---3--:R-:W-:-:S04]  /*04c0*/  FFMA R20, R19, R20, R22 ;  /* 0x0000001413147223 */ /* 0x008fc80000000016 */
[----:B----4-:R-:W-:-:S04]  /*04d0*/  FFMA R18, R17, R18, R20 ;  /* 0x0000001211127223 */ /* 0x010fc80000000014 */
[----:B-----5:R-:W-:-:S04]  /*04e0*/  FFMA R16, R15, R16, R18 ;  /* 0x000000100f107223 */ /* 0x020fc80000000012 */
[----:B------:R-:W-:-:S04]  /*04f0*/  FFMA R23, R23, R4, R16 ;  /* 0x0000000417177223 */ /* 0x000fc80000000010 */
[----:B------:R-:W-:-:S04]  /*0500*/  FFMA R24, R24, R7, R23 ;  /* 0x0000000718187223 */ /* 0x000fc80000000017 */
[----:B------:R-:W-:-:S04]  /*0510*/  FFMA R8, R25, R8, R24 ;  /* 0x0000000819087223 */ /* 0x000fc80000000018 */
[----:B------:R-:W-:Y:S01]  /*0520*/  FFMA R12, R27, R10, R8 ;  /* 0x0000000a1b0c7223 */ /* 0x000fe20000000008 */
[----:B------:R-:W-:Y:S06]  /*0530*/  BRA.U UP0, `(.L_x_1) ;  /* 0xfffffffd003c7547 */ /* 0x000fec000b83ffff */
.L_x_0:
[----:B------:R-:W-:-:S04]  /*0540*/  ULOP3.LUT UR6, UR20, 0x7, URZ, 0xc0, !UPT ;  /* 0x0000000714067892 */ /* 0x000fc8000f8ec0ff */
[----:B------:R-:W-:-:S09]  /*0550*/  UISETP.NE.AND UP0, UPT, UR6, URZ, UPT ;  /* 0x000000ff0600728c */ /* 0x000fd2000bf05270 */
[----:B------:R-:W-:Y:S05]  /*0560*/  BRA.U !UP0, `(.L_x_2) ;  /* 0x0000000508387547 */ /* 0x000fea000b800000 */
[----:B------:R-:W-:Y:S02]  /*0570*/  UISETP.GE.U32.AND UP0, UPT, UR6, 0x4, UPT ;  /* 0x000000040600788c */ /* 0x000fe4000bf06070 */
[----:B------:R-:W-:-:S04]  /*0580*/  ULOP3.LUT UR5, UR20, 0x3, URZ, 0xc0, !UPT ;  /* 0x0000000314057892 */ /* 0x000fc8000f8ec0ff */
[----:B------:R-:W-:-:S03]  /*0590*/  UISETP.NE.AND UP1, UPT, UR5, URZ, UPT ;  /* 0x000000ff0500728c */ /* 0x000fc6000bf25270 */
[----:B------:R-:W-:Y:S08]  /*05a0*/  BRA.U !UP0, `(.L_x_3) ;  /* 0x00000001087c7547 */ /* 0x000ff0000b800000 */
[----:B------:R-:W1:Y:S01]  /*05b0*/  LDC.64 R6, c[0x0][0x388] ;  /* 0x0000e200ff067b82 */ /* 0x000e620000000a00 */
[----:B------:R-:W2:Y:S01]  /*05c0*/  LDCU.64 UR6, c[0x0][0x380] ;  /* 0x00007000ff0677ac */ /* 0x000ea20008000a00 */
[----:B------:R-:W-:Y:S01]  /*05d0*/  IMAD.U32 R9, RZ, RZ, UR4 ;  /* 0x00000004ff097e24 */ /* 0x000fe2000f8e00ff */
[C---:B------:R-:W-:Y:S02]  /*05e0*/  IADD3 R3, PT, PT, R13.reuse, UR4, RZ ;  /* 0x000000040d037c10 */ /* 0x040fe4000fffe0ff */
[----:B------:R-:W-:Y:S01]  /*05f0*/  IADD3 R10, P0, PT, R13, UR4, RZ ;  /* 0x000000040d0a7c10 */ /* 0x000fe2000ff1e0ff */
[----:B------:R-:W-:Y:S01]  /*0600*/  IMAD R9, R9, UR20, R0 ;  /* 0x0000001409097c24 */ /* 0x000fe2000f8e0200 */
[----:B------:R-:W-:Y:S01]  /*0610*/  MOV R11, UR20 ;  /* 0x00000014000b7c02 */ /* 0x000fe20008000f00 */
[----:B------:R-:W3:Y:S01]  /*0620*/  LDC.64 R4, c[0x0][0x380] ;  /* 0x0000e000ff047b82 */ /* 0x000ee20000000a00 */
[----:B------:R-:W-:Y:S01]  /*0630*/  MOV R15, UR20 ;  /* 0x00000014000f7c02 */ /* 0x000fe20008000f00 */
[----:B-1----:R-:W-:Y:S01]  /*0640*/  IMAD.WIDE R6, R9, 0x4, R6 ;  /* 0x0000000409067825 */ /* 0x002fe200078e0206 */
[----:B------:R-:W-:-:S05]  /*0650*/  MOV R9, UR20 ;  /* 0x0000001400097c02 */ /* 0x000fca0008000f00 */
[----:B------:R-:W-:Y:S02]  /*0660*/  IMAD.WIDE R8, R9, 0x4, R6 ;  /* 0x0000000409087825 */ /* 0x000fe400078e0206 */
[----:B0-----:R-:W4:Y:S02]  /*0670*/  LDG.E R6, desc[UR18][R6.64] ;  /* 0x0000001206067981 */ /* 0x001f24000c1e1900 */
[----:B---3--:R-:W-:Y:S01]  /*0680*/  IMAD.WIDE.U32 R4, R3, 0x4, R4 ;  /* 0x0000000403047825 */ /* 0x008fe200078e0004 */
[----:B------:R-:W-:Y:S01]  /*0690*/  IADD3.X R3, PT, PT, RZ, RZ, RZ, P0, !PT ;  /* 0x000000ffff037210 */ /* 0x000fe200007fe4ff */
[----:B------:R-:W3:Y:S01]  /*06a0*/  LDG.E R17, desc[UR18][R8.64] ;  /* 0x0000001208117981 */ /* 0x000ee2000c1e1900 */
[----:B--2---:R-:W-:-:S03]  /*06b0*/  LEA R2, P0, R10, UR6, 0x2 ;  /* 0x000000060a027c11 */ /* 0x004fc6000f8010ff */
[----:B------:R-:W4:Y:S01]  /*06c0*/  LDG.E R5, desc[UR18][R4.64] ;  /* 0x0000001204057981 */ /* 0x000f22000c1e1900 */
[----:B------:R-:W-:Y:S01]  /*06d0*/  LEA.HI.X R3, R10, UR7, R3, 0x2, P0 ;  /* 0x000000070a037c11 */ /* 0x000fe200080f1403 */
[----:B------:R-:W-:-:S04]  /*06e0*/  IMAD.WIDE R10, R11, 0x4, R8 ;  /* 0x000000040b0a7825 */ /* 0x000fc800078e0208 */
[----:B------:R-:W3:Y:S01]  /*06f0*/  LDG.E R16, desc[UR18][R2.64+0x4] ;  /* 0x0000041202107981 */ /* 0x000ee2000c1e1900 */
[----:B------:R-:W-:-:S03]  /*0700*/  IMAD.WIDE R14, R15, 0x4, R10 ;  /* 0x000000040f0e7825 */ /* 0x000fc600078e020a */
[----:B------:R-:W2:Y:S04]  /*0710*/  LDG.E R19, desc[UR18][R10.64] ;  /* 0x000000120a137981 */ /* 0x000ea8000c1e1900 */
[----:B------:R-:W2:Y:S04]  /*0720*/  LDG.E R18, desc[UR18][R2.64+0x8] ;  /* 0x0000081202127981 */ /* 0x000ea8000c1e1900 */
[----:B------:R-:W5:Y:S04]  /*0730*/  LDG.E R20, desc[UR18][R2.64+0xc] ;  /* 0x00000c1202147981 */ /* 0x000f68000c1e1900 */
[----:B------:R-:W5:Y:S01]  /*0740*/  LDG.E R14, desc[UR18][R14.64] ;  /* 0x000000120e0e7981 */ /* 0x000f62000c1e1900 */
[----:B------:R-:W-:Y:S01]  /*0750*/  UIADD3 UR4, UPT, UPT, UR4, 0x4, URZ ;  /* 0x0000000404047890 */ /* 0x000fe2000fffe0ff */
[----:B----4-:R-:W-:-:S04]  /*0760*/  FFMA R5, R5, R6, R12 ;  /* 0x0000000605057223 */ /* 0x010fc8000000000c */
[----:B---3--:R-:W-:-:S04]  /*0770*/  FFMA R5, R16, R17, R5 ;  /* 0x0000001110057223 */ /* 0x008fc80000000005 */
[----:B--2---:R-:W-:-:S04]  /*0780*/  FFMA R5, R18, R19, R5 ;  /* 0x0000001312057223 */ /* 0x004fc80000000005 */
[----:B-----5:R-:W-:-:S07]  /*0790*/  FFMA R12, R20, R14, R5 ;  /* 0x0000000e140c7223 */ /* 0x020fce0000000005 */
.L_x_3:
[----:B------:R-:W-:Y:S05]  /*07a0*/  BRA.U !UP1, `(.L_x_2) ;  /* 0x0000000109a87547 */ /* 0x000fea000b800000 */
[----:B------:R-:W-:Y:S01]  /*07b0*/  UISETP.NE.AND UP0, UPT, UR5, 0x1, UPT ;  /* 0x000000010500788c */ /* 0x000fe2000bf05270 */
[----:B------:R-:W-:Y:S01]  /*07c0*/  MOV R7, UR4 ;  /* 0x0000000400077c02 */ /* 0x000fe20008000f00 */
[----:B------:R-:W-:Y:S02]  /*07d0*/  ULOP3.LUT UR5, UR20, 0x1, URZ, 0xc0, !UPT ;  /* 0x0000000114057892 */ /* 0x000fe4000f8ec0ff */
[----:B------:R-:W-:Y:S02]  /*07e0*/  MOV R15, UR20 ;  /* 0x00000014000f7c02 */ /* 0x000fe40008000f00 */
[----:B------:R-:W-:Y:S01]  /*07f0*/  UISETP.NE.U32.AND UP1, UPT, UR5, 0x1, UPT ;  /* 0x000000010500788c */ /* 0x000fe2000bf25070 */
[----:B------:R-:W-:-:S04]  /*0800*/  PLOP3.LUT P1, PT, PT, PT, UP0, 0x80, 0x8 ;  /* 0x000000000008781c */ /* 0x000fc80003f2f008 */
[----:B------:R-:W1:Y:S01]  /*0810*/  @UP0 LDCU.128 UR8, c[0x0][0x380] ;  /* 0x00007000ff0807ac */ /* 0x000e620008000c00 */
[----:B------:R-:W-:Y:S01]  /*0820*/  PLOP3.LUT P0, PT, PT, PT, UP1, 0x80, 0x8 ;  /* 0x000000000008781c */ /* 0x000fe20003f0f018 */
[----:B------:R-:W2:Y:S04]  /*0830*/  @UP0 LDCU.64 UR6, c[0x0][0x380] ;  /* 0x00007000ff0607ac */ /* 0x000ea80008000a00 */
[----:B------:R-:W3:Y:S03]  /*0840*/  @!UP1 LDCU.128 UR12, c[0x0][0x380] ;  /* 0x00007000ff0c97ac */ /* 0x000ee60008000c00 */
[C---:B------:R-:W-:Y:S02]  /*0850*/  @P1 IADD3 R3, PT, PT, R13.reuse, UR4, RZ ;  /* 0x000000040d031c10 */ /* 0x040fe4000fffe0ff */
[----:B------:R-:W-:Y:S01]  /*0860*/  @P1 IADD3 R6, P2, PT, R13, UR4, RZ ;  /* 0x000000040d061c10 */ /* 0x000fe2000ff5e0ff */
[----:B------:R-:W-:Y:S01]  /*0870*/  @UP0 UIADD3 UR4, UPT, UPT, UR4, 0x2, URZ ;  /* 0x0000000204040890 */ /* 0x000fe2000fffe0ff */
[----:B-1----:R-:W-:Y:S01]  /*0880*/  MOV R11, UR9 ;  /* 0x00000009000b7c02 */ /* 0x002fe20008000f00 */
[----:B------:R-:W-:Y:S01]  /*0890*/  IMAD.U32 R10, RZ, RZ, UR8 ;  /* 0x00000008ff0a7e24 */ /* 0x000fe2000f8e00ff */
[----:B------:R-:W-:-:S02]  /*08a0*/  MOV R4, UR10 ;  /* 0x0000000a00047c02 */ /* 0x000fc40008000f00 */
[----:B------:R-:W-:Y:S01]  /*08b0*/  MOV R5, UR11 ;  /* 0x0000000b00057c02 */ /* 0x000fe20008000f00 */
[----:B------:R-:W-:-:S04]  /*08c0*/  @P1 IMAD.WIDE.U32 R10, R3, 0x4, R10 ;  /* 0x00000004030a1825 */ /* 0x000fc800078e000a */
[----:B------:R-:W-:Y:S01]  /*08d0*/  @P1 IMAD R3, R7, UR20, R0 ;  /* 0x0000001407031c24 */ /* 0x000fe2000f8e0200 */
[----:B------:R-:W-:Y:S01]  /*08e0*/  @P1 IADD3.X R7, PT, PT, RZ, RZ, RZ, P2, !PT ;  /* 0x000000ffff071210 */ /* 0x000fe200017fe4ff */
[----:B------:R-:W-:Y:S01]  /*08f0*/  IMAD.U32 R19, RZ, RZ, UR4 ;  /* 0x00000004ff137e24 */ /* 0x000fe2000f8e00ff */
[C---:B--2---:R-:W-:Y:S01]  /*0900*/  @P1 LEA R2, P2, R6.reuse, UR6, 0x2 ;  /* 0x0000000606021c11 */ /* 0x044fe2000f8410ff */
[----:B------:R-:W-:Y:S01]  /*0910*/  @P1 IMAD.WIDE R4, R3, 0x4, R4 ;  /* 0x0000000403041825 */ /* 0x000fe200078e0204 */
[----:B------:R-:W-:Y:S01]  /*0920*/  @!P0 IADD3 R17, PT, PT, R13, UR4, RZ ;  /* 0x000000040d118c10 */ /* 0x000fe2000fffe0ff */
[----:B0-----:R-:W2:Y:S01]  /*0930*/  @P1 LDG.E R11, desc[UR18][R10.64] ;  /* 0x000000120a0b1981 */ /* 0x001ea2000c1e1900 */
[----:B------:R-:W-:Y:S01]  /*0940*/  @P1 LEA.HI.X R3, R6, UR7, R7, 0x2, P2 ;  /* 0x0000000706031c11 */ /* 0x000fe200090f1407 */
[----:B------:R-:W-:Y:S01]  /*0950*/  @!P0 IMAD R19, R19, UR20, R0 ;  /* 0x0000001413138c24 */ /* 0x000fe2000f8e0200 */
[----:B---3--:R-:W-:Y:S01]  /*0960*/  MOV R6, UR12 ;  /* 0x0000000c00067c02 */ /* 0x008fe20008000f00 */
[----:B------:R-:W-:Y:S01]  /*0970*/  @P1 IMAD.WIDE R14, R15, 0x4, R4 ;  /* 0x000000040f0e1825 */ /* 0x000fe200078e0204 */
[----:B------:R-:W-:Y:S01]  /*0980*/  MOV R7, UR13 ;  /* 0x0000000d00077c02 */ /* 0x000fe20008000f00 */
[----:B------:R-:W2:Y:S01]  /*0990*/  @P1 LDG.E R4, desc[UR18][R4.64] ;  /* 0x0000001204041981 */ /* 0x000ea2000c1e1900 */
[----:B------:R-:W-:-:S02]  /*09a0*/  MOV R8, UR14 ;  /* 0x0000000e00087c02 */ /* 0x000fc40008000f00 */
[----:B------:R-:W-:Y:S01]  /*09b0*/  MOV R9, UR15 ;  /* 0x0000000f00097c02 */ /* 0x000fe20008000f00 */
[----:B------:R-:W-:Y:S01]  /*09c0*/  @!P0 IMAD.WIDE.U32 R6, R17, 0x4, R6 ;  /* 0x0000000411068825 */ /* 0x000fe200078e0006 */
[----:B------:R-:W3:Y:S03]  /*09d0*/  @P1 LDG.E R14, desc[UR18][R14.64] ;  /* 0x000000120e0e1981 */ /* 0x000ee6000c1e1900 */
[----:B------:R-:W-:Y:S01]  /*09e0*/  @!P0 IMAD.WIDE R8, R19, 0x4, R8 ;  /* 0x0000000413088825 */ /* 0x000fe200078e0208 */
[----:B------:R-:W3:Y:S04]  /*09f0*/  @P1 LDG.E R2, desc[UR18][R2.64+0x4] ;  /* 0x0000041202021981 */ /* 0x000ee8000c1e1900 */
[----:B------:R-:W4:Y:S04]  /*0a00*/  @!P0 LDG.E R7, desc[UR18][R6.64] ;  /* 0x0000001206078981 */ /* 0x000f28000c1e1900 */
[----:B------:R-:W4:Y:S01]  /*0a10*/  @!P0 LDG.E R8, desc[UR18][R8.64] ;  /* 0x0000001208088981 */ /* 0x000f22000c1e1900 */
[----:B--2---:R-:W-:-:S04]  /*0a20*/  @P1 FFMA R11, R11, R4, R12 ;  /* 0x000000040b0b1223 */ /* 0x004fc8000000000c */
[----:B---3--:R-:W-:-:S04]  /*0a30*/  @P1 FFMA R12, R2, R14, R11 ;  /* 0x0000000e020c1223 */ /* 0x008fc8000000000b */
[----:B----4-:R-:W-:-:S07]  /*0a40*/  @!P0 FFMA R12, R7, R8, R12 ;  /* 0x00000008070c8223 */ /* 0x010fce000000000c */
.L_x_2:
[----:B------:R-:W1:Y:S01]  /*0a50*/  LDC.64 R2, c[0x0][0x390] ;  /* 0x0000e400ff027b82 */ /* 0x000e620000000a00 */
[----:B------:R-:W-:-:S05]  /*0a60*/  IADD3 R13, PT, PT, R0, R13, RZ ;  /* 0x0000000d000d7210 */ /* 0x000fca0007ffe0ff */
[----:B-1----:R-:W-:-:S05]  /*0a70*/  IMAD.WIDE R2, R13, 0x4, R2 ;  /* 0x000000040d027825 */ /* 0x002fca00078e0202 */
[----:B0-----:R-:W-:Y:S01]  /*0a80*/  STG.E desc[UR18][R2.64], R12 ;  /* 0x0000000c02007986 */ /* 0x001fe2000c101912 */
[----:B------:R-:W-:Y:S05]  /*0a90*/  EXIT ;  /* 0x000000000000794d */ /* 0x000fea0003800000 */
.L_x_4:
[----:B------:R-:W-:-:S00]  /*0aa0*/  BRA `(.L_x_4) ;  /* 0xfffffffc00fc7947 */ /* 0x000fc0000383ffff */
[----:B------:R-:W-:-:S00]  /*0ab0*/  NOP ;  /* 0x0000000000007918 */ /* 0x000fc00000000000 */
        /* <DEDUP_REMOVED lines=12> */
.L_x_6:


//--------------------- .text._Z13cudaMatrixAddPfS_S_ii --------------------------
	.section	.text._Z13cudaMatrixAddPfS_S_ii,"ax",@progbits
	.align	128
        .global         _Z13cudaMatrixAddPfS_S_ii
        .type           _Z13cudaMatrixAddPfS_S_ii,@function
        .size           _Z13cudaMatrixAddPfS_S_ii,(.L_x_7 - _Z13cudaMatrixAddPfS_S_ii)
        .other          _Z13cudaMatrixAddPfS_S_ii,@"STO_CUDA_ENTRY STV_DEFAULT"
_Z13cudaMatrixAddPfS_S_ii:
.text._Z13cudaMatrixAddPfS_S_ii:
[----:B------:R-:W-:Y:S01]  /*0000*/  LDC R1, c[0x0][0x37c] ;  /* 0x0000df00ff017b82 */ /* 0x000fe20000000800 */
[----:B------:R-:W0:Y:S07]  /*0010*/  S2R R2, SR_TID.Y ;  /* 0x0000000000027919 */ /* 0x000e2e0000002200 */
[----:B------:R-:W1:Y:S01]  /*0020*/  LDC R0, c[0x0][0x360] ;  /* 0x0000d800ff007b82 */ /* 0x000e620000000800 */
[----:B------:R-:W2:Y:S01]  /*0030*/  LDCU.64 UR6, c[0x0][0x398] ;  /* 0x00007300ff0677ac */ /* 0x000ea20008000a00 */
[----:B------:R-:W1:Y:S06]  /*0040*/  S2R R3, SR_TID.X ;  /* 0x0000000000037919 */ /* 0x000e6c0000002100 */
[----:B------:R-:W0:Y:S08]  /*0050*/  S2UR UR5, SR_CTAID.Y ;  /* 0x00000000000579c3 */ /* 0x000e300000002600 */
[----:B------:R-:W0:Y:S08]  /*0060*/  LDC R7, c[0x0][0x364] ;  /* 0x0000d900ff077b82 */ /* 0x000e300000000800 */
[----:B------:R-:W1:Y:S01]  /*0070*/  S2UR UR4, SR_CTAID.X ;  /* 0x00000000000479c3 */ /* 0x000e620000002500 */
[----:B0-----:R-:W-:-:S05]  /*0080*/  IMAD R7, R7, UR5, R2 ;  /* 0x0000000507077c24 */ /* 0x001fca000f8e0202 */
[----:B--2---:R-:W-:Y:S01]  /*0090*/  ISETP.GE.AND P0, PT, R7, UR7, PT ;  /* 0x0000000707007c0c */ /* 0x004fe2000bf06270 */
[----:B-1----:R-:W-:-:S05]  /*00a0*/  IMAD R0, R0, UR4, R3 ;  /* 0x0000000400007c24 */ /* 0x002fca000f8e0203 */
[----:B------:R-:W-:-:S13]  /*00b0*/  ISETP.GE.OR P0, PT, R0, UR6, P0 ;  /* 0x0000000600007c0c */ /* 0x000fda0008706670 */
[----:B------:R-:W-:Y:S05]  /*00c0*/  @P0 EXIT ;  /* 0x000000000000094d */ /* 0x000fea0003800000 */
[----:B------:R-:W0:Y:S01]  /*00d0*/  LDC.64 R2, c[0x0][0x380] ;  /* 0x0000e000ff027b82 */ /* 0x000e220000000a00 */
[----:B------:R-:W1:Y:S01]  /*00e0*/  LDCU.64 UR4, c[0x0][0x358] ;  /* 0x00006b00ff0477ac */ /* 0x000e620008000a00 */
[----:B------:R-:W-:-:S06]  /*00f0*/  IMAD R9, R0, UR7, R7 ;  /* 0x0000000700097c24 */ /* 0x000fcc000f8e0207 */
[----:B------:R-:W2:Y:S08]  /*0100*/  LDC.64 R4, c[0x0][0x388] ;  /* 0x0000e200ff047b82 */ /* 0x000eb00000000a00 */
[----:B------:R-:W3:Y:S01]  /*0110*/  LDC.64 R6, c[0x0][0x390] ;  /* 0x0000e400ff067b82 */ /* 0x000ee20000000a00 */
[----:B0-----:R-:W-:-:S06]  /*0120*/  IMAD.WIDE R2, R9, 0x4, R2 ;  /* 0x0000000409027825 */ /* 0x001fcc00078e0202 */
[----:B-1----:R-:W4:Y:S01]  /*0130*/  LDG.E R2, desc[UR4][R2.64] ;  /* 0x0000000402027981 */ /* 0x002f22000c1e1900 */
[----:B--2---:R-:W-:-:S06]  /*0140*/  IMAD.WIDE R4, R9, 0x4, R4 ;  /* 0x0000000409047825 */ /* 0x004fcc00078e0204 */
[----:B------:R-:W4:Y:S01]  /*0150*/  LDG.E R5, desc[UR4][R4.64] ;  /* 0x0000000404057981 */ /* 0x000f22000c1e1900 */
[----:B---3--:R-:W-:-:S04]  /*0160*/  IMAD.WIDE R6, R9, 0x4, R6 ;  /* 0x0000000409067825 */ /* 0x008fc800078e0206 */
[----:B----4-:R-:W-:-:S05]  /*0170*/  FADD R9, R2, R5 ;  /* 0x0000000502097221 */ /* 0x010fca0000000000 */
[----:B------:R-:W-:Y:S01]  /*0180*/  STG.E desc[UR4][R6.64], R9 ;  /* 0x0000000906007986 */ /* 0x000fe2000c101904 */
[----:B------:R-:W-:Y:S05]  /*0190*/  EXIT ;  /* 0x000000000000794d */ /* 0x000fea0003800000 */
.L_x_5:
        /* <DEDUP_REMOVED lines=14> */
.L_x_7:


//--------------------- .nv.shared.reserved.0     --------------------------
	.section	.nv.shared.reserved.0,"aw",@nobits
	.weak		__nv_reservedSMEM_offset_0_alias
	.size		__nv_reservedSMEM_offset_0_alias, 0, 64
	.other		__nv_reservedSMEM_offset_0_alias,@"STO_CUDA_RESERVED_SHARED STV_DEFAULT"
__nv_reservedSMEM_offset_0_alias:
	.zero		0
	.zero		64


//--------------------- .nv.constant0._Z14cudaMatrixMultPfS_S_i --------------------------
	.section	.nv.constant0._Z14cudaMatrixMultPfS_S_i,"a",@progbits
	.sectionflags	@""
	.align	4
.nv.constant0._Z14cudaMatrixMultPfS_S_i:
	.zero		924


//--------------------- .nv.constant0._Z13cudaMatrixAddPfS_S_ii --------------------------
	.section	.nv.constant0._Z13cudaMatrixAddPfS_S_ii,"a",@progbits
	.sectionflags	@""
	.align	4
.nv.constant0._Z13cudaMatrixAddPfS_S_ii:
	.zero		928


//--------------------- SYMBOLS --------------------------

	.type		.nv.reservedSmem.offset0,@object
	.size		.nv.reservedSmem.offset0,0x4
